//
// Generated by NVIDIA NVVM Compiler
//
// Compiler Build ID: CL-36424714
// Cuda compilation tools, release 13.0, V13.0.88
// Based on NVVM 20.0.0
//

.version 9.0
.target sm_100
.address_size 64

	// .globl	_Z15breitensucheGPUiPKiS0_iiPi
.global .align 4 .b8 queueDev[1024];
.global .align 4 .u32 head;
.global .align 4 .u32 tail;
// _ZZ15breitensucheGPUiPKiS0_iiPiE5s_inQ has been demoted
// _ZZ15breitensucheGPUiPKiS0_iiPiE6s_outQ has been demoted
// _ZZ15breitensucheGPUiPKiS0_iiPiE11s_counterIn has been demoted
// _ZZ15breitensucheGPUiPKiS0_iiPiE12s_counterOut has been demoted
// _ZZ15breitensucheGPUiPKiS0_iiPiE11s_iteration has been demoted

.visible .entry _Z15breitensucheGPUiPKiS0_iiPi(
	.param .u32 _Z15breitensucheGPUiPKiS0_iiPi_param_0,
	.param .u64 .ptr .align 1 _Z15breitensucheGPUiPKiS0_iiPi_param_1,
	.param .u64 .ptr .align 1 _Z15breitensucheGPUiPKiS0_iiPi_param_2,
	.param .u32 _Z15breitensucheGPUiPKiS0_iiPi_param_3,
	.param .u32 _Z15breitensucheGPUiPKiS0_iiPi_param_4,
	.param .u64 .ptr .align 1 _Z15breitensucheGPUiPKiS0_iiPi_param_5
)
{
	.local .align 4 .b8 	__local_depot0[100];
	.reg .b64 	%SP;
	.reg .b64 	%SPL;
	.reg .pred 	%p<15>;
	.reg .b32 	%r<62>;
	.reg .b64 	%rd<39>;
	// demoted variable
	.shared .align 4 .b8 _ZZ15breitensucheGPUiPKiS0_iiPiE5s_inQ[100];
	// demoted variable
	.shared .align 4 .b8 _ZZ15breitensucheGPUiPKiS0_iiPiE6s_outQ[100];
	// demoted variable
	.shared .align 4 .u32 _ZZ15breitensucheGPUiPKiS0_iiPiE11s_counterIn;
	// demoted variable
	.shared .align 4 .u32 _ZZ15breitensucheGPUiPKiS0_iiPiE12s_counterOut;
	// demoted variable
	.shared .align 4 .u32 _ZZ15breitensucheGPUiPKiS0_iiPiE11s_iteration;
	mov.u64 	%SPL, __local_depot0;
	cvta.local.u64 	%SP, %SPL;
	ld.param.u32 	%r19, [_Z15breitensucheGPUiPKiS0_iiPi_param_0];
	ld.param.u64 	%rd16, [_Z15breitensucheGPUiPKiS0_iiPi_param_1];
	ld.param.u64 	%rd17, [_Z15breitensucheGPUiPKiS0_iiPi_param_2];
	ld.param.u64 	%rd18, [_Z15breitensucheGPUiPKiS0_iiPi_param_5];
	cvta.to.global.u64 	%rd1, %rd18;
	mov.u32 	%r20, %ctaid.x;
	mov.u32 	%r1, %ntid.x;
	mov.u32 	%r21, %tid.x;
	mad.lo.s32 	%r2, %r20, %r1, %r21;
	setp.ne.s32 	%p1, %r2, 0;
	@%p1 bra 	$L__BB0_2;
	st.shared.u32 	[_ZZ15breitensucheGPUiPKiS0_iiPiE5s_inQ], %r19;
	mov.b32 	%r22, 1;
	st.shared.u32 	[_ZZ15breitensucheGPUiPKiS0_iiPiE11s_counterIn], %r22;
	mul.wide.s32 	%rd19, %r19, 4;
	add.s64 	%rd20, %rd1, %rd19;
	mov.b32 	%r23, 0;
	st.global.u32 	[%rd20], %r23;
	st.shared.u32 	[_ZZ15breitensucheGPUiPKiS0_iiPiE11s_iteration], %r23;
$L__BB0_2:
	mov.u32 	%r24, %nctaid.x;
	mul.lo.s32 	%r3, %r1, %r24;
	mov.u32 	%r25, %nctaid.y;
	mul.lo.s32 	%r4, %r3, %r25;
	cvta.to.global.u64 	%rd2, %rd17;
	cvta.to.global.u64 	%rd3, %rd16;
	mov.u32 	%r27, _ZZ15breitensucheGPUiPKiS0_iiPiE5s_inQ;
	add.u64 	%rd27, %SP, 0;
$L__BB0_3:
	ld.shared.u32 	%r5, [_ZZ15breitensucheGPUiPKiS0_iiPiE11s_counterIn];
	setp.ge.s32 	%p2, %r2, %r5;
	@%p2 bra 	$L__BB0_11;
	mov.u32 	%r58, %r2;
$L__BB0_5:
	shl.b32 	%r26, %r58, 2;
	add.s32 	%r28, %r27, %r26;
	ld.shared.u32 	%r7, [%r28];
	mul.wide.s32 	%rd21, %r7, 4;
	add.s64 	%rd4, %rd2, %rd21;
	ld.global.u32 	%r60, [%rd4];
	ld.global.u32 	%r61, [%rd4+4];
	setp.ge.s32 	%p3, %r60, %r61;
	@%p3 bra 	$L__BB0_10;
	add.s64 	%rd5, %rd1, %rd21;
$L__BB0_7:
	mul.wide.s32 	%rd23, %r60, 4;
	add.s64 	%rd24, %rd3, %rd23;
	ld.global.u32 	%r12, [%rd24];
	mul.wide.s32 	%rd25, %r12, 4;
	add.s64 	%rd6, %rd1, %rd25;
	ld.global.u32 	%r29, [%rd6];
	setp.ne.s32 	%p4, %r29, 2147483647;
	@%p4 bra 	$L__BB0_9;
	ld.global.u32 	%r30, [%rd5];
	add.s32 	%r31, %r30, 1;
	st.global.u32 	[%rd6], %r31;
	atom.shared.add.u32 	%r32, [_ZZ15breitensucheGPUiPKiS0_iiPiE12s_counterOut], 1;
	shl.b32 	%r33, %r32, 2;
	mov.u32 	%r34, _ZZ15breitensucheGPUiPKiS0_iiPiE6s_outQ;
	add.s32 	%r35, %r34, %r33;
	st.shared.u32 	[%r35], %r12;
	ld.global.u32 	%r61, [%rd4+4];
$L__BB0_9:
	add.s32 	%r60, %r60, 1;
	setp.lt.s32 	%p5, %r60, %r61;
	@%p5 bra 	$L__BB0_7;
$L__BB0_10:
	add.s32 	%r58, %r58, %r3;
	setp.lt.s32 	%p6, %r58, %r5;
	@%p6 bra 	$L__BB0_5;
$L__BB0_11:
	min.s32 	%r36, %r5, %r4;
	{ 
	.reg .pred 	%p1; 
	setp.ne.u32 	%p1, %r36, 0; 
	bar.red.popc.u32 	%r37, 0, %p1; 
	}
	setp.eq.s32 	%p7, %r37, 0;
	@%p7 bra 	$L__BB0_24;
	setp.ne.s32 	%p8, %r2, 0;
	@%p8 bra 	$L__BB0_23;
	ld.shared.u32 	%r38, [_ZZ15breitensucheGPUiPKiS0_iiPiE11s_iteration];
	add.s32 	%r39, %r38, 1;
	st.shared.u32 	[_ZZ15breitensucheGPUiPKiS0_iiPiE11s_iteration], %r39;
	ld.shared.u32 	%r17, [_ZZ15breitensucheGPUiPKiS0_iiPiE11s_counterIn];
	cvt.s64.s32 	%rd26, %r17;
	cvta.to.local.u64 	%rd7, %rd27;
	and.b64  	%rd8, %rd26, 4611686018427387903;
	setp.eq.s32 	%p9, %r17, 0;
	@%p9 bra 	$L__BB0_16;
	mov.b64 	%rd36, 0;
$L__BB0_15:
	cvt.u32.u64 	%r40, %rd36;
	shl.b32 	%r41, %r40, 2;
	add.s32 	%r43, %r27, %r41;
	ld.shared.u32 	%r44, [%r43];
	shl.b64 	%rd29, %rd36, 2;
	add.s64 	%rd30, %rd7, %rd29;
	st.local.u32 	[%rd30], %r44;
	add.s64 	%rd36, %rd36, 1;
	setp.lt.u64 	%p10, %rd36, %rd8;
	@%p10 bra 	$L__BB0_15;
$L__BB0_16:
	ld.shared.u32 	%r18, [_ZZ15breitensucheGPUiPKiS0_iiPiE12s_counterOut];
	setp.eq.s32 	%p11, %r18, 0;
	@%p11 bra 	$L__BB0_19;
	cvt.s64.s32 	%rd32, %r18;
	and.b64  	%rd11, %rd32, 4611686018427387903;
	mov.b64 	%rd37, 0;
$L__BB0_18:
	cvt.u32.u64 	%r45, %rd37;
	shl.b32 	%r46, %r45, 2;
	mov.u32 	%r47, _ZZ15breitensucheGPUiPKiS0_iiPiE6s_outQ;
	add.s32 	%r48, %r47, %r46;
	ld.shared.u32 	%r49, [%r48];
	add.s32 	%r51, %r27, %r46;
	st.shared.u32 	[%r51], %r49;
	add.s64 	%rd37, %rd37, 1;
	setp.lt.u64 	%p12, %rd37, %rd11;
	@%p12 bra 	$L__BB0_18;
$L__BB0_19:
	setp.eq.s32 	%p13, %r17, 0;
	@%p13 bra 	$L__BB0_22;
	mov.b64 	%rd38, 0;
$L__BB0_21:
	shl.b64 	%rd34, %rd38, 2;
	add.s64 	%rd35, %rd7, %rd34;
	ld.local.u32 	%r52, [%rd35];
	cvt.u32.u64 	%r53, %rd38;
	shl.b32 	%r54, %r53, 2;
	mov.u32 	%r55, _ZZ15breitensucheGPUiPKiS0_iiPiE6s_outQ;
	add.s32 	%r56, %r55, %r54;
	st.shared.u32 	[%r56], %r52;
	add.s64 	%rd38, %rd38, 1;
	setp.lt.u64 	%p14, %rd38, %rd8;
	@%p14 bra 	$L__BB0_21;
$L__BB0_22:
	st.shared.u32 	[_ZZ15breitensucheGPUiPKiS0_iiPiE11s_counterIn], %r18;
	mov.b32 	%r57, 0;
	st.shared.u32 	[_ZZ15breitensucheGPUiPKiS0_iiPiE12s_counterOut], %r57;
$L__BB0_23:
	bar.sync 	0;
	bra.uni 	$L__BB0_3;
$L__BB0_24:
	ret;

}


// ===== COMPILED SASS (sm_100) =====

	.target	sm_100

	.elftype	@"ET_EXEC"


//--------------------- .note.nv.tkinfo           --------------------------
	.section	.note.nv.tkinfo,"",@"SHT_NOTE"
	.sectionflags	@"SHF_NOTE_NV_TKINFO"
	.tkinfo
        /*0018*/ 	.word	0x00000002
        /*0030*/ 	.string	""
        /*0030*/ 	.string	"ptxas"
        /*0030*/ 	.string	"Cuda compilation tools, release 13.0, V13.0.88"
        /*0030*/ 	.string	"Build cuda_13.0.r13.0/compiler.36424714_0"
        /*0030*/ 	.string	"-arch sm_100 -m 64 "



//--------------------- .note.nv.cuinfo           --------------------------
	.section	.note.nv.cuinfo,"",@"SHT_NOTE"
	.sectionflags	@"SHF_NOTE_NV_CUINFO"
        /*0018*/ 	.short	0x0002
        /*001a*/ 	.short	0x0064
        /*001c*/ 	.short	0x0082
	.zero		2


//--------------------- .nv.info                  --------------------------
	.section	.nv.info,"",@"SHT_CUDA_INFO"
	.align	4


	//----- nvinfo : EIATTR_REGCOUNT
	.align		4
        /*0000*/ 	.byte	0x04, 0x2f
        /*0002*/ 	.short	(.L_4 - .L_3)
	.align		4
.L_3:
        /*0004*/ 	.word	index@(_Z15breitensucheGPUiPKiS0_iiPi)
        /*0008*/ 	.word	0x0000001e


	//----- nvinfo : EIATTR_FRAME_SIZE
	.align		4
.L_4:
        /*000c*/ 	.byte	0x04, 0x11
        /*000e*/ 	.short	(.L_6 - .L_5)
	.align		4
.L_5:
        /*0010*/ 	.word	index@(_Z15breitensucheGPUiPKiS0_iiPi)
        /*0014*/ 	.word	0x00000068


	//----- nvinfo : EIATTR_MIN_STACK_SIZE
	.align		4
.L_6:
        /*0018*/ 	.byte	0x04, 0x12
        /*001a*/ 	.short	(.L_8 - .L_7)
	.align		4
.L_7:
        /*001c*/ 	.word	index@(_Z15breitensucheGPUiPKiS0_iiPi)
        /*0020*/ 	.word	0x00000068
.L_8:


//--------------------- .nv.compat                --------------------------
	.section	.nv.compat,"",@"SHT_CUDA_COMPAT_INFO"
	.align	4
        /*0000*/ 	.byte	0x02, 0x09, 0x00, 0x00, 0x02, 0x02, 0x01, 0x00, 0x02, 0x05, 0x05, 0x00, 0x03, 0x07, 0x01, 0x01
        /*0010*/ 	.byte	0x02, 0x03, 0x00, 0x00, 0x02, 0x06, 0x01, 0x00, 0x04, 0x0b, 0x08, 0x00, 0x09, 0x00, 0x00, 0x00
        /*0020*/ 	.byte	0x00, 0x00, 0x00, 0x00


//--------------------- .nv.info._Z15breitensucheGPUiPKiS0_iiPi --------------------------
	.section	.nv.info._Z15breitensucheGPUiPKiS0_iiPi,"",@"SHT_CUDA_INFO"
	.sectionflags	@""
	.align	4


	//----- nvinfo : EIATTR_CUDA_API_VERSION
	.align		4
        /*0000*/ 	.byte	0x04, 0x37
        /*0002*/ 	.short	(.L_10 - .L_9)
.L_9:
        /*0004*/ 	.word	0x00000082


	//----- nvinfo : EIATTR_KPARAM_INFO
	.align		4
.L_10:
        /*0008*/ 	.byte	0x04, 0x17
        /*000a*/ 	.short	(.L_12 - .L_11)
.L_11:
        /*000c*/ 	.word	0x00000000
        /*0010*/ 	.short	0x0005
        /*0012*/ 	.short	0x0020
        /*0014*/ 	.byte	0x00, 0xf5, 0x21, 0x00


	//----- nvinfo : EIATTR_KPARAM_INFO
	.align		4
.L_12:
        /*0018*/ 	.byte	0x04, 0x17
        /*001a*/ 	.short	(.L_14 - .L_13)
.L_13:
        /*001c*/ 	.word	0x00000000
        /*0020*/ 	.short	0x0004
        /*0022*/ 	.short	0x001c
        /*0024*/ 	.byte	0x00, 0xf0, 0x11, 0x00


	//----- nvinfo : EIATTR_KPARAM_INFO
	.align		4
.L_14:
        /*0028*/ 	.byte	0x04, 0x17
        /*002a*/ 	.short	(.L_16 - .L_15)
.L_15:
        /*002c*/ 	.word	0x00000000
        /*0030*/ 	.short	0x0003
        /*0032*/ 	.short	0x0018
        /*0034*/ 	.byte	0x00, 0xf0, 0x11, 0x00


	//----- nvinfo : EIATTR_KPARAM_INFO
	.align		4
.L_16:
        /*0038*/ 	.byte	0x04, 0x17
        /*003a*/ 	.short	(.L_18 - .L_17)
.L_17:
        /*003c*/ 	.word	0x00000000
        /*0040*/ 	.short	0x0002
        /*0042*/ 	.short	0x0010
        /*0044*/ 	.byte	0x00, 0xf5, 0x21, 0x00


	//----- nvinfo : EIATTR_KPARAM_INFO
	.align		4
.L_18:
        /*0048*/ 	.byte	0x04, 0x17
        /*004a*/ 	.short	(.L_20 - .L_19)
.L_19:
        /*004c*/ 	.word	0x00000000
        /*0050*/ 	.short	0x0001
        /*0052*/ 	.short	0x0008
        /*0054*/ 	.byte	0x00, 0xf5, 0x21, 0x00


	//----- nvinfo : EIATTR_KPARAM_INFO
	.align		4
.L_20:
        /*0058*/ 	.byte	0x04, 0x17
        /*005a*/ 	.short	(.L_22 - .L_21)
.L_21:
        /*005c*/ 	.word	0x00000000
        /*0060*/ 	.short	0x0000
        /*0062*/ 	.short	0x0000
        /*0064*/ 	.byte	0x00, 0xf0, 0x11, 0x00


	//----- nvinfo : EIATTR_SPARSE_MMA_MASK
	.align		4
.L_22:
        /*0068*/ 	.byte	0x03, 0x50
        /*006a*/ 	.short	0x0000


	//----- nvinfo : EIATTR_MAXREG_COUNT
	.align		4
        /*006c*/ 	.byte	0x03, 0x1b
        /*006e*/ 	.short	0x00ff


	//----- nvinfo : EIATTR_NUM_BARRIERS
	.align		4
        /*0070*/ 	.byte	0x02, 0x4c
        /*0072*/ 	.byte	0x01
	.zero		1


	//----- nvinfo : EIATTR_MERCURY_ISA_VERSION
	.align		4
        /*0074*/ 	.byte	0x03, 0x5f
        /*0076*/ 	.short	0x0101


	//----- nvinfo : EIATTR_INT_WARP_WIDE_INSTR_OFFSETS
	.align		4
        /*0078*/ 	.byte	0x04, 0x31
        /*007a*/ 	.short	(.L_24 - .L_23)


	//   ....[0]....
.L_23:
        /*007c*/ 	.word	0x000003e0


	//   ....[1]....
        /*0080*/ 	.word	0x000004c0


	//----- nvinfo : EIATTR_VRC_CTA_INIT_COUNT
	.align		4
.L_24:
        /*0084*/ 	.byte	0x02, 0x4a
	.zero		1
	.zero		1


	//----- nvinfo : EIATTR_EXIT_INSTR_OFFSETS
	.align		4
        /*0088*/ 	.byte	0x04, 0x1c
        /*008a*/ 	.short	(.L_26 - .L_25)


	//   ....[0]....
.L_25:
        /*008c*/ 	.word	0x000005d0


	//----- nvinfo : EIATTR_CRS_STACK_SIZE
	.align		4
.L_26:
        /*0090*/ 	.byte	0x04, 0x1e
        /*0092*/ 	.short	(.L_28 - .L_27)
.L_27:
        /*0094*/ 	.word	0x00000000


	//----- nvinfo : EIATTR_CBANK_PARAM_SIZE
	.align		4
.L_28:
        /*0098*/ 	.byte	0x03, 0x19
        /*009a*/ 	.short	0x0028


	//----- nvinfo : EIATTR_PARAM_CBANK
	.align		4
        /*009c*/ 	.byte	0x04, 0x0a
        /*009e*/ 	.short	(.L_30 - .L_29)
	.align		4
.L_29:
        /*00a0*/ 	.word	index@(.nv.constant0._Z15breitensucheGPUiPKiS0_iiPi)
        /*00a4*/ 	.short	0x0380
        /*00a6*/ 	.short	0x0028


	//----- nvinfo : EIATTR_SW_WAR
	.align		4
.L_30:
        /*00a8*/ 	.byte	0x04, 0x36
        /*00aa*/ 	.short	(.L_32 - .L_31)
.L_31:
        /*00ac*/ 	.word	0x00000008
.L_32:


//--------------------- .nv.callgraph             --------------------------
	.section	.nv.callgraph,"",@"SHT_CUDA_CALLGRAPH"
	.align	4
	.sectionentsize	8
	.align		4
        /*0000*/ 	.word	0x00000000
	.align		4
        /*0004*/ 	.word	0xffffffff
	.align		4
        /*0008*/ 	.word	0x00000000
	.align		4
        /*000c*/ 	.word	0xfffffffe
	.align		4
        /*0010*/ 	.word	0x00000000
	.align		4
        /*0014*/ 	.word	0xfffffffd
	.align		4
        /*0018*/ 	.word	0x00000000
	.align		4
        /*001c*/ 	.word	0xfffffffc


//--------------------- .nv.constant4             --------------------------
	.section	.nv.constant4,"a",@progbits
	.align	8
	.align		8
.nv.constant4:
        /*0000*/ 	.dword	queueDev
	.align		8
        /*0008*/ 	.dword	head
	.align		8
        /*0010*/ 	.dword	tail


//--------------------- .text._Z15breitensucheGPUiPKiS0_iiPi --------------------------
	.section	.text._Z15breitensucheGPUiPKiS0_iiPi,"ax",@progbits
	.align	128
        .global         _Z15breitensucheGPUiPKiS0_iiPi
        .type           _Z15breitensucheGPUiPKiS0_iiPi,@function
        .size           _Z15breitensucheGPUiPKiS0_iiPi,(.L_x_26 - _Z15breitensucheGPUiPKiS0_iiPi)
        .other          _Z15breitensucheGPUiPKiS0_iiPi,@"STO_CUDA_ENTRY STV_DEFAULT"
_Z15breitensucheGPUiPKiS0_iiPi:
.text._Z15breitensucheGPUiPKiS0_iiPi:
[----:B------:R-:W0:Y:S01]  /*0000*/  LDC R1, c[0x0][0x37c] ;  /* 0x0000df00ff017b82 */ /* 0x000e220000000800 */
[----:B------:R-:W1:Y:S07]  /*0010*/  S2R R3, SR_TID.X ;  /* 0x0000000000037919 */ /* 0x000e6e0000002100 */
[----:B------:R-:W1:Y:S01]  /*0020*/  S2UR UR5, SR_CTAID.X ;  /* 0x00000000000579c3 */ /* 0x000e620000002500 */
[----:B------:R-:W2:Y:S01]  /*0030*/  LDCU UR4, c[0x0][0x2f8] ;  /* 0x00005f00ff0477ac */ /* 0x000ea20008000800 */
[----:B0-----:R-:W-:Y:S01]  /*0040*/  VIADD R1, R1, 0xffffff98 ;  /* 0xffffff9801017836 */ /* 0x001fe20000000000 */
[----:B------:R-:W-:Y:S01]  /*0050*/  BSSY.RECONVERGENT B0, `(.L_x_0) ;  /* 0x0000012000007945 */ /* 0x000fe20003800200 */
[----:B------:R-:W0:Y:S04]  /*0060*/  LDCU.64 UR8, c[0x0][0x358] ;  /* 0x00006b00ff0877ac */ /* 0x000e280008000a00 */
[----:B------:R-:W1:Y:S02]  /*0070*/  LDC R2, c[0x0][0x360] ;  /* 0x0000d800ff027b82 */ /* 0x000e640000000800 */
[----:B-1----:R-:W-:-:S02]  /*0080*/  IMAD R4, R2, UR5, R3 ;  /* 0x0000000502047c24 */ /* 0x002fc4000f8e0203 */
[----:B--2---:R-:W-:-:S03]  /*0090*/  VIADD R3, R1, UR4 ;  /* 0x0000000401037c36 */ /* 0x004fc60008000000 */
[----:B------:R-:W-:-:S13]  /*00a0*/  ISETP.NE.AND P0, PT, R4, RZ, PT ;  /* 0x000000ff0400720c */ /* 0x000fda0003f05270 */
[----:B0-----:R-:W-:Y:S05]  /*00b0*/  @P0 BRA `(.L_x_1) ;  /* 0x00000000002c0947 */ /* 0x001fea0003800000 */
[----:B------:R-:W0:Y:S01]  /*00c0*/  S2UR UR5, SR_CgaCtaId ;  /* 0x00000000000579c3 */ /* 0x000e220000008800 */
[----:B------:R-:W-:Y:S01]  /*00d0*/  UMOV UR4, 0x400 ;  /* 0x0000040000047882 */ /* 0x000fe20000000000 */
[----:B------:R-:W-:-:S06]  /*00e0*/  IMAD.MOV.U32 R0, RZ, RZ, 0x1 ;  /* 0x00000001ff007424 */ /* 0x000fcc00078e00ff */
[----:B------:R-:W1:Y:S08]  /*00f0*/  LDC R5, c[0x0][0x380] ;  /* 0x0000e000ff057b82 */ /* 0x000e700000000800 */
[----:B------:R-:W2:Y:S01]  /*0100*/  LDC.64 R6, c[0x0][0x3a0] ;  /* 0x0000e800ff067b82 */ /* 0x000ea20000000a00 */
[----:B0-----:R-:W-:-:S09]  /*0110*/  ULEA UR4, UR5, UR4, 0x18 ;  /* 0x0000000405047291 */ /* 0x001fd2000f8ec0ff */
[----:B------:R0:W-:Y:S04]  /*0120*/  STS [UR4+0xc8], R0 ;  /* 0x0000c800ff007988 */ /* 0x0001e80008000804 */
[----:B-1----:R0:W-:Y:S01]  /*0130*/  STS [UR4], R5 ;  /* 0x00000005ff007988 */ /* 0x0021e20008000804 */
[----:B--2---:R-:W-:-:S03]  /*0140*/  IMAD.WIDE R6, R5, 0x4, R6 ;  /* 0x0000000405067825 */ /* 0x004fc600078e0206 */
[----:B------:R-:W-:Y:S04]  /*0150*/  STS [UR4+0xd0], RZ ;  /* 0x0000d0ffff007988 */ /* 0x000fe80008000804 */
[----:B------:R0:W-:Y:S02]  /*0160*/  STG.E desc[UR8][R6.64], RZ ;  /* 0x000000ff06007986 */ /* 0x0001e4000c101908 */
.L_x_1:
[----:B------:R-:W-:Y:S05]  /*0170*/  BSYNC.RECONVERGENT B0 ;  /* 0x0000000000007941 */ /* 0x000fea0003800200 */
.L_x_0:
[----:B------:R-:W1:Y:S01]  /*0180*/  LDCU UR4, c[0x0][0x370] ;  /* 0x00006e00ff0477ac */ /* 0x000e620008000800 */
[----:B------:R-:W0:Y:S01]  /*0190*/  LDCU UR5, c[0x0][0x374] ;  /* 0x00006e80ff0577ac */ /* 0x000e220008000800 */
[----:B-1----:R-:W-:-:S04]  /*01a0*/  IMAD R2, R2, UR4, RZ ;  /* 0x0000000402027c24 */ /* 0x002fc8000f8e02ff */
[----:B0-----:R-:W-:-:S07]  /*01b0*/  IMAD R0, R2, UR5, RZ ;  /* 0x0000000502007c24 */ /* 0x001fce000f8e02ff */
.L_x_24:
[----:B0-----:R-:W0:Y:S01]  /*01c0*/  S2UR UR5, SR_CgaCtaId ;  /* 0x00000000000579c3 */ /* 0x001e220000008800 */
[----:B------:R-:W-:Y:S01]  /*01d0*/  UMOV UR4, 0x400 ;  /* 0x0000040000047882 */ /* 0x000fe20000000000 */
[----:B------:R-:W-:Y:S01]  /*01e0*/  BSSY.RECONVERGENT B0, `(.L_x_2) ;  /* 0x0000039000007945 */ /* 0x000fe20003800200 */
[----:B0-----:R-:W-:-:S09]  /*01f0*/  ULEA UR5, UR5, UR4, 0x18 ;  /* 0x0000000405057291 */ /* 0x001fd2000f8ec0ff */
[----:B----4-:R-:W0:Y:S02]  /*0200*/  LDS R5, [UR5+0xc8] ;  /* 0x0000c805ff057984 */ /* 0x010e240008000800 */
[----:B0-----:R-:W-:-:S13]  /*0210*/  ISETP.GE.AND P0, PT, R4, R5, PT ;  /* 0x000000050400720c */ /* 0x001fda0003f06270 */
[----:B-123--:R-:W-:Y:S05]  /*0220*/  @P0 BRA `(.L_x_3) ;  /* 0x0000000000d00947 */ /* 0x00efea0003800000 */
[----:B------:R-:W-:-:S07]  /*0230*/  IMAD.MOV.U32 R16, RZ, RZ, R4 ;  /* 0x000000ffff107224 */ /* 0x000fce00078e0004 */
.L_x_9:
[----:B------:R-:W-:Y:S01]  /*0240*/  LEA R8, R16, UR5, 0x2 ;  /* 0x0000000510087c11 */ /* 0x000fe2000f8e10ff */
[----:B-1----:R-:W0:Y:S04]  /*0250*/  LDC.64 R6, c[0x0][0x390] ;  /* 0x0000e400ff067b82 */ /* 0x002e280000000a00 */
[----:B------:R-:W0:Y:S02]  /*0260*/  LDS R15, [R8] ;  /* 0x00000000080f7984 */ /* 0x000e240000000800 */
[----:B0-----:R-:W-:-:S05]  /*0270*/  IMAD.WIDE R6, R15, 0x4, R6 ;  /* 0x000000040f067825 */ /* 0x001fca00078e0206 */
[----:B------:R-:W2:Y:S04]  /*0280*/  LDG.E R17, desc[UR8][R6.64] ;  /* 0x0000000806117981 */ /* 0x000ea8000c1e1900 */
[----:B------:R-:W2:Y:S01]  /*0290*/  LDG.E R18, desc[UR8][R6.64+0x4] ;  /* 0x0000040806127981 */ /* 0x000ea2000c1e1900 */
[----:B------:R-:W-:Y:S01]  /*02a0*/  IMAD.IADD R16, R2, 0x1, R16 ;  /* 0x0000000102107824 */ /* 0x000fe200078e0210 */
[----:B------:R-:W-:Y:S04]  /*02b0*/  BSSY.RECONVERGENT B1, `(.L_x_4) ;  /* 0x000002a000017945 */ /* 0x000fe80003800200 */
[----:B------:R-:W-:-:S02]  /*02c0*/  ISETP.GE.AND P1, PT, R16, R5, PT ;  /* 0x000000051000720c */ /* 0x000fc40003f26270 */
[----:B--2---:R-:W-:-:S13]  /*02d0*/  ISETP.GE.AND P0, PT, R17, R18, PT ;  /* 0x000000121100720c */ /* 0x004fda0003f06270 */
[----:B------:R-:W-:Y:S05]  /*02e0*/  @P0 BRA `(.L_x_5) ;  /* 0x0000000000980947 */ /* 0x000fea0003800000 */
[----:B------:R-:W0:Y:S08]  /*02f0*/  LDC.64 R12, c[0x0][0x3a0] ;  /* 0x0000e800ff0c7b82 */ /* 0x000e300000000a00 */
[----:B------:R-:W1:Y:S08]  /*0300*/  LDC.64 R8, c[0x0][0x3a0] ;  /* 0x0000e800ff087b82 */ /* 0x000e700000000a00 */
[----:B------:R-:W2:Y:S01]  /*0310*/  LDC.64 R10, c[0x0][0x388] ;  /* 0x0000e200ff0a7b82 */ /* 0x000ea20000000a00 */
[----:B0-----:R-:W-:-:S07]  /*0320*/  IMAD.WIDE R12, R15, 0x4, R12 ;  /* 0x000000040f0c7825 */ /* 0x001fce00078e020c */
.L_x_8:
[----:B--2---:R-:W-:-:S05]  /*0330*/  IMAD.WIDE R20, R17, 0x4, R10 ;  /* 0x0000000411147825 */ /* 0x004fca00078e020a */
[----:B-1----:R-:W1:Y:S02]  /*0340*/  LDG.E R19, desc[UR8][R20.64] ;  /* 0x0000000814137981 */ /* 0x002e64000c1e1900 */
[----:B-1----:R-:W-:-:S05]  /*0350*/  IMAD.WIDE R14, R19, 0x4, R8 ;  /* 0x00000004130e7825 */ /* 0x002fca00078e0208 */
[----:B------:R-:W2:Y:S01]  /*0360*/  LDG.E R22, desc[UR8][R14.64] ;  /* 0x000000080e167981 */ /* 0x000ea2000c1e1900 */
[----:B------:R-:W-:Y:S01]  /*0370*/  BSSY.RECONVERGENT B2, `(.L_x_6) ;  /* 0x000001b000027945 */ /* 0x000fe20003800200 */
[----:B------:R-:W-:Y:S01]  /*0380*/  VIADD R17, R17, 0x1 ;  /* 0x0000000111117836 */ /* 0x000fe20000000000 */
[----:B--2---:R-:W-:-:S13]  /*0390*/  ISETP.NE.AND P0, PT, R22, 0x7fffffff, PT ;  /* 0x7fffffff1600780c */ /* 0x004fda0003f05270 */
[----:B------:R-:W-:Y:S05]  /*03a0*/  @P0 BRA `(.L_x_7) ;  /* 0x00000000005c0947 */ /* 0x000fea0003800000 */
[----:B------:R-:W2:Y:S01]  /*03b0*/  LDG.E R18, desc[UR8][R12.64] ;  /* 0x000000080c127981 */ /* 0x000ea2000c1e1900 */
[----:B------:R-:W0:Y:S01]  /*03c0*/  S2R R23, SR_LANEID ;  /* 0x0000000000177919 */ /* 0x000e220000000000 */
[----:B------:R-:W1:Y:S01]  /*03d0*/  S2UR UR7, SR_CgaCtaId ;  /* 0x00000000000779c3 */ /* 0x000e620000008800 */
[----:B------:R-:W-:Y:S02]  /*03e0*/  VOTEU.ANY UR10, UPT, PT ;  /* 0x00000000000a7886 */ /* 0x000fe400038e0100 */
[----:B------:R-:W0:Y:S01]  /*03f0*/  FLO.U32 R22, UR10 ;  /* 0x0000000a00167d00 */ /* 0x000e2200080e0000 */
[----:B------:R-:W-:Y:S02]  /*0400*/  UMOV UR6, 0x400 ;  /* 0x0000040000067882 */ /* 0x000fe40000000000 */
[----:B------:R-:W-:-:S05]  /*0410*/  UIADD3 UR4, UPT, UPT, UR6, 0xcc, URZ ;  /* 0x000000cc06047890 */ /* 0x000fca000fffe0ff */
[----:B------:R-:W3:Y:S01]  /*0420*/  POPC R20, UR10 ;  /* 0x0000000a00147d09 */ /* 0x000ee20008000000 */
[----:B-1----:R-:W-:Y:S01]  /*0430*/  ULEA UR4, UR7, UR4, 0x18 ;  /* 0x0000000407047291 */ /* 0x002fe2000f8ec0ff */
[----:B0-----:R-:W-:Y:S01]  /*0440*/  ISETP.EQ.U32.AND P0, PT, R22, R23, PT ;  /* 0x000000171600720c */ /* 0x001fe20003f02070 */
[----:B--2---:R-:W-:-:S05]  /*0450*/  VIADD R21, R18, 0x1 ;  /* 0x0000000112157836 */ /* 0x004fca0000000000 */
[----:B------:R0:W-:Y:S04]  /*0460*/  STG.E desc[UR8][R14.64], R21 ;  /* 0x000000150e007986 */ /* 0x0001e8000c101908 */
[----:B------:R1:W5:Y:S04]  /*0470*/  LDG.E R18, desc[UR8][R6.64+0x4] ;  /* 0x0000040806127981 */ /* 0x000368000c1e1900 */
[----:B---3--:R-:W2:Y:S01]  /*0480*/  @P0 ATOMS.ADD R15, [UR4], R20 ;  /* 0x00000014ff0f098c */ /* 0x008ea20008000004 */
[----:B------:R-:W-:Y:S01]  /*0490*/  UIADD3 UR4, UPT, UPT, UR6, 0x64, URZ ;  /* 0x0000006406047890 */ /* 0x000fe2000fffe0ff */
[----:B0-----:R-:W0:Y:S03]  /*04a0*/  S2R R21, SR_LTMASK ;  /* 0x0000000000157919 */ /* 0x001e260000003900 */
[----:B------:R-:W-:Y:S01]  /*04b0*/  ULEA UR4, UR7, UR4, 0x18 ;  /* 0x0000000407047291 */ /* 0x000fe2000f8ec0ff */
[----:B--2---:R-:W2:Y:S01]  /*04c0*/  SHFL.IDX PT, R14, R15, R22, 0x1f ;  /* 0x00001f160f0e7589 */ /* 0x004ea200000e0000 */
[----:B0-----:R-:W-:-:S06]  /*04d0*/  LOP3.LUT R21, R21, UR10, RZ, 0xc0, !PT ;  /* 0x0000000a15157c12 */ /* 0x001fcc000f8ec0ff */
[----:B------:R-:W2:Y:S02]  /*04e0*/  POPC R21, R21 ;  /* 0x0000001500157309 */ /* 0x000ea40000000000 */
[----:B--2---:R-:W-:-:S05]  /*04f0*/  IMAD.IADD R14, R14, 0x1, R21 ;  /* 0x000000010e0e7824 */ /* 0x004fca00078e0215 */
[----:B------:R-:W-:-:S05]  /*0500*/  LEA R14, R14, UR4, 0x2 ;  /* 0x000000040e0e7c11 */ /* 0x000fca000f8e10ff */
[----:B------:R1:W-:Y:S02]  /*0510*/  STS [R14], R19 ;  /* 0x000000130e007388 */ /* 0x0003e40000000800 */
.L_x_7:
[----:B------:R-:W-:Y:S05]  /*0520*/  BSYNC.RECONVERGENT B2 ;  /* 0x0000000000027941 */ /* 0x000fea0003800200 */
.L_x_6:
[----:B-----5:R-:W-:-:S13]  /*0530*/  ISETP.GE.AND P0, PT, R17, R18, PT ;  /* 0x000000121100720c */ /* 0x020fda0003f06270 */
[----:B------:R-:W-:Y:S05]  /*0540*/  @!P0 BRA `(.L_x_8) ;  /* 0xfffffffc00788947 */ /* 0x000fea000383ffff */
.L_x_5:
[----:B------:R-:W-:Y:S05]  /*0550*/  BSYNC.RECONVERGENT B1 ;  /* 0x0000000000017941 */ /* 0x000fea0003800200 */
.L_x_4:
[----:B------:R-:W-:Y:S05]  /*0560*/  @!P1 BRA `(.L_x_9) ;  /* 0xfffffffc00349947 */ /* 0x000fea000383ffff */
.L_x_3:
[----:B------:R-:W-:Y:S05]  /*0570*/  BSYNC.RECONVERGENT B0 ;  /* 0x0000000000007941 */ /* 0x000fea0003800200 */
.L_x_2:
[----:B------:R-:W-:-:S04]  /*0580*/  VIMNMX R5, PT, PT, R0, R5, PT ;  /* 0x0000000500057248 */ /* 0x000fc80003fe0100 */
[----:B------:R-:W-:-:S13]  /*0590*/  ISETP.NE.U32.AND P0, PT, R5, RZ, PT ;  /* 0x000000ff0500720c */ /* 0x000fda0003f05070 */
[----:B------:R-:W-:Y:S06]  /*05a0*/  BAR.RED.POPC.DEFER_BLOCKING 0x0, P0 ;  /* 0x0000000000007b1d */ /* 0x000fec0000014000 */
[----:B------:R-:W0:Y:S02]  /*05b0*/  B2R.RESULT R5 ;  /* 0x000000000005731c */ /* 0x000e2400000e4000 */
[----:B0-----:R-:W-:-:S13]  /*05c0*/  ISETP.NE.AND P0, PT, R5, RZ, PT ;  /* 0x000000ff0500720c */ /* 0x001fda0003f05270 */
[----:B------:R-:W-:Y:S05]  /*05d0*/  @!P0 EXIT ;  /* 0x000000000000894d */ /* 0x000fea0003800000 */
[----:B------:R-:W-:Y:S01]  /*05e0*/  ISETP.NE.AND P0, PT, R4, RZ, PT ;  /* 0x000000ff0400720c */ /* 0x000fe20003f05270 */
[----:B------:R-:W-:-:S12]  /*05f0*/  BSSY.RECONVERGENT B0, `(.L_x_10) ;  /* 0x00000ee000007945 */ /* 0x000fd80003800200 */
[----:B------:R-:W-:Y:S05]  /*0600*/  @P0 BRA `(.L_x_11) ;  /* 0x0000000c00b00947 */ /* 0x000fea0003800000 */
[----:B-1----:R-:W0:Y:S01]  /*0610*/  S2R R7, SR_CgaCtaId ;  /* 0x0000000000077919 */ /* 0x002e220000008800 */
[----:B------:R-:W-:Y:S01]  /*0620*/  MOV R8, 0x400 ;  /* 0x0000040000087802 */ /* 0x000fe20000000f00 */
[----:B------:R-:W1:Y:S02]  /*0630*/  LDC R10, c[0x0][0x2f8] ;  /* 0x0000be00ff0a7b82 */ /* 0x000e640000000800 */
[----:B-1----:R-:W-:Y:S01]  /*0640*/  IMAD.IADD R10, R3, 0x1, -R10 ;  /* 0x00000001030a7824 */ /* 0x002fe200078e0a0a */
[----:B0-----:R-:W-:-:S05]  /*0650*/  LEA R5, R7, R8, 0x18 ;  /* 0x0000000807057211 */ /* 0x001fca00078ec0ff */
[----:B------:R-:W0:Y:S04]  /*0660*/  LDS R6, [R5+0xd0] ;  /* 0x0000d00005067984 */ /* 0x000e280000000800 */
[----:B------:R-:W1:Y:S01]  /*0670*/  LDS R9, [R5+0xc8] ;  /* 0x0000c80005097984 */ /* 0x000e620000000800 */
[----:B0-----:R-:W-:Y:S01]  /*0680*/  VIADD R6, R6, 0x1 ;  /* 0x0000000106067836 */ /* 0x001fe20000000000 */
[----:B-1----:R-:W-:-:S04]  /*0690*/  ISETP.NE.AND P2, PT, R9, RZ, PT ;  /* 0x000000ff0900720c */ /* 0x002fc80003f45270 */
[----:B------:R0:W-:Y:S01]  /*06a0*/  STS [R5+0xd0], R6 ;  /* 0x0000d00605007388 */ /* 0x0001e20000000800 */
[----:B------:R-:W-:-:S04]  /*06b0*/  SHF.R.S32.HI R11, RZ, 0x1f, R9 ;  /* 0x0000001fff0b7819 */ /* 0x000fc80000011409 */
[----:B------:R-:W-:-:S04]  /*06c0*/  LOP3.LUT R11, R11, 0x3fffffff, RZ, 0xc0, !PT ;  /* 0x3fffffff0b0b7812 */ /* 0x000fc800078ec0ff */
[----:B0-----:R-:W-:Y:S05]  /*06d0*/  @!P2 BRA `(.L_x_12) ;  /* 0x000000040000a947 */ /* 0x001fea0003800000 */
[----:B------:R-:W-:Y:S01]  /*06e0*/  ISETP.GT.U32.AND P0, PT, R9, RZ, PT ;  /* 0x000000ff0900720c */ /* 0x000fe20003f04070 */
[----:B------:R-:W-:Y:S02]  /*06f0*/  IMAD.MOV.U32 R6, RZ, RZ, RZ ;  /* 0x000000ffff067224 */ /* 0x000fe400078e00ff */
[----:B------:R-:W-:Y:S01]  /*0700*/  IMAD.MOV.U32 R12, RZ, RZ, RZ ;  /* 0x000000ffff0c7224 */ /* 0x000fe200078e00ff */
[----:B------:R-:W-:-:S13]  /*0710*/  ISETP.GT.U32.AND.EX P0, PT, R11, RZ, PT, P0 ;  /* 0x000000ff0b00720c */ /* 0x000fda0003f04100 */
[C---:B------:R-:W-:Y:S02]  /*0720*/  @!P0 IMAD R13, R6.reuse, 0x4, R5 ;  /* 0x00000004060d8824 */ /* 0x040fe400078e0205 */
[----:B------:R-:W-:Y:S02]  /*0730*/  @!P0 IMAD.U32 R14, R6, 0x4, R10 ;  /* 0x00000004060e8824 */ /* 0x000fe400078e000a */
[----:B------:R-:W-:Y:S02]  /*0740*/  @!P0 IMAD.MOV.U32 R6, RZ, RZ, 0x1 ;  /* 0x00000001ff068424 */ /* 0x000fe400078e00ff */
[----:B------:R-:W0:Y:S03]  /*0750*/  @!P0 LDS R13, [R13] ;  /* 0x000000000d0d8984 */ /* 0x000e260000000800 */
[CC--:B------:R-:W-:Y:S02]  /*0760*/  IADD3 R15, P4, PT, R9.reuse, -R6.reuse, RZ ;  /* 0x80000006090f7210 */ /* 0x0c0fe40007f9e0ff */
[----:B------:R-:W-:-:S02]  /*0770*/  ISETP.GT.U32.AND P3, PT, R9, R6, PT ;  /* 0x000000060900720c */ /* 0x000fc40003f64070 */
[----:B------:R-:W-:Y:S01]  /*0780*/  ISETP.LE.U32.AND P1, PT, R15, 0x3, PT ;  /* 0x000000030f00780c */ /* 0x000fe20003f23070 */
[C---:B------:R-:W-:Y:S01]  /*0790*/  IMAD.X R15, R11.reuse, 0x1, ~R12, P4 ;  /* 0x000000010b0f7824 */ /* 0x040fe200020e0e0c */
[----:B------:R-:W-:-:S04]  /*07a0*/  ISETP.GT.U32.AND.EX P3, PT, R11, R12, PT, P3 ;  /* 0x0000000c0b00720c */ /* 0x000fc80003f64130 */
[----:B------:R-:W-:Y:S01]  /*07b0*/  ISETP.LE.U32.OR.EX P1, PT, R15, RZ, !P3, P1 ;  /* 0x000000ff0f00720c */ /* 0x000fe20005f23510 */
[----:B0-----:R0:W-:-:S12]  /*07c0*/  @!P0 STL [R14], R13 ;  /* 0x0000000d0e008387 */ /* 0x0011d80000100800 */
[----:B------:R-:W-:Y:S05]  /*07d0*/  @P1 BRA `(.L_x_13) ;  /* 0x0000000000601947 */ /* 0x000fea0003800000 */
[----:B------:R-:W-:Y:S02]  /*07e0*/  IADD3 R17, P1, PT, R9, -0x3, RZ ;  /* 0xfffffffd09117810 */ /* 0x000fe40007f3e0ff */
[----:B------:R-:W-:Y:S02]  /*07f0*/  PLOP3.LUT P0, PT, PT, PT, PT, 0x8, 0x80 ;  /* 0x000000000080781c */ /* 0x000fe40003f0e170 */
[----:B------:R-:W-:-:S11]  /*0800*/  IADD3.X R19, PT, PT, R11, -0x1, RZ, P1, !PT ;  /* 0xffffffff0b137810 */ /* 0x000fd60000ffe4ff */
.L_x_14:
[C---:B0---4-:R-:W-:Y:S02]  /*0810*/  VIADD R14, R6.reuse, 0x1 ;  /* 0x00000001060e7836 */ /* 0x051fe40000000000 */
[C---:B------:R-:W-:Y:S02]  /*0820*/  VIADD R18, R6.reuse, 0x2 ;  /* 0x0000000206127836 */ /* 0x040fe40000000000 */
[C---:B------:R-:W-:Y:S02]  /*0830*/  VIADD R16, R6.reuse, 0x3 ;  /* 0x0000000306107836 */ /* 0x040fe40000000000 */
[--C-:B------:R-:W-:Y:S02]  /*0840*/  IMAD R13, R6, 0x4, R5.reuse ;  /* 0x00000004060d7824 */ /* 0x100fe400078e0205 */
[--C-:B------:R-:W-:Y:S02]  /*0850*/  IMAD R14, R14, 0x4, R5.reuse ;  /* 0x000000040e0e7824 */ /* 0x100fe400078e0205 */
[----:B------:R-:W-:-:S02]  /*0860*/  IMAD R15, R18, 0x4, R5 ;  /* 0x00000004120f7824 */ /* 0x000fc400078e0205 */
[----:B------:R-:W-:Y:S01]  /*0870*/  IMAD R16, R16, 0x4, R5 ;  /* 0x0000000410107824 */ /* 0x000fe200078e0205 */
[----:B------:R-:W0:Y:S01]  /*0880*/  LDS R13, [R13] ;  /* 0x000000000d0d7984 */ /* 0x000e220000000800 */
[C---:B------:R-:W-:Y:S01]  /*0890*/  IMAD.U32 R18, R6.reuse, 0x4, R10 ;  /* 0x0000000406127824 */ /* 0x040fe200078e000a */
[----:B------:R-:W-:Y:S02]  /*08a0*/  IADD3 R6, P1, PT, R6, 0x4, RZ ;  /* 0x0000000406067810 */ /* 0x000fe40007f3e0ff */
[----:B------:R-:W1:Y:S03]  /*08b0*/  LDS R14, [R14] ;  /* 0x000000000e0e7984 */ /* 0x000e660000000800 */
[----:B------:R-:W-:Y:S01]  /*08c0*/  IMAD.X R12, RZ, RZ, R12, P1 ;  /* 0x000000ffff0c7224 */ /* 0x000fe200008e060c */
[----:B------:R-:W2:Y:S01]  /*08d0*/  LDS R15, [R15] ;  /* 0x000000000f0f7984 */ /* 0x000ea20000000800 */
[----:B------:R-:W-:-:S03]  /*08e0*/  ISETP.GE.U32.AND P1, PT, R6, R17, PT ;  /* 0x000000110600720c */ /* 0x000fc60003f26070 */
[----:B------:R-:W3:Y:S01]  /*08f0*/  LDS R16, [R16] ;  /* 0x0000000010107984 */ /* 0x000ee20000000800 */
[----:B------:R-:W-:-:S03]  /*0900*/  ISETP.GE.U32.AND.EX P1, PT, R12, R19, PT, P1 ;  /* 0x000000130c00720c */ /* 0x000fc60003f26110 */
[----:B0-----:R4:W-:Y:S04]  /*0910*/  STL [R18], R13 ;  /* 0x0000000d12007387 */ /* 0x0019e80000100800 */
[----:B-1----:R4:W-:Y:S04]  /*0920*/  STL [R18+0x4], R14 ;  /* 0x0000040e12007387 */ /* 0x0029e80000100800 */
[----:B--2---:R4:W-:Y:S04]  /*0930*/  STL [R18+0x8], R15 ;  /* 0x0000080f12007387 */ /* 0x0049e80000100800 */
[----:B---3--:R4:W-:Y:S01]  /*0940*/  STL [R18+0xc], R16 ;  /* 0x00000c1012007387 */ /* 0x0089e20000100800 */
[----:B------:R-:W-:Y:S05]  /*0950*/  @!P1 BRA `(.L_x_14) ;  /* 0xfffffffc00ac9947 */ /* 0x000fea000383ffff */
.L_x_13:
[CC--:B0---4-:R-:W-:Y:S02]  /*0960*/  IADD3 R13, P4, PT, R9.reuse, -R6.reuse, RZ ;  /* 0x80000006090d7210 */ /* 0x0d1fe40007f9e0ff */
[----:B------:R-:W-:Y:S02]  /*0970*/  ISETP.GT.U32.AND P3, PT, R9, R6, PT ;  /* 0x000000060900720c */ /* 0x000fe40003f64070 */
[----:B------:R-:W-:Y:S01]  /*0980*/  ISETP.LE.U32.AND P1, PT, R13, 0x1, PT ;  /* 0x000000010d00780c */ /* 0x000fe20003f23070 */
[C---:B------:R-:W-:Y:S01]  /*0990*/  IMAD.X R13, R11.reuse, 0x1, ~R12, P4 ;  /* 0x000000010b0d7824 */ /* 0x040fe200020e0e0c */
[----:B------:R-:W-:-:S04]  /*09a0*/  ISETP.GT.U32.AND.EX P3, PT, R11, R12, PT, P3 ;  /* 0x0000000c0b00720c */ /* 0x000fc80003f64130 */
[----:B------:R-:W-:-:S13]  /*09b0*/  ISETP.LE.U32.OR.EX P1, PT, R13, RZ, !P3, P1 ;  /* 0x000000ff0d00720c */ /* 0x000fda0005f23510 */
[----:B------:R-:W-:Y:S05]  /*09c0*/  @P1 BRA `(.L_x_15) ;  /* 0x00000000002c1947 */ /* 0x000fea0003800000 */
[C---:B------:R-:W-:Y:S01]  /*09d0*/  VIADD R14, R6.reuse, 0x1 ;  /* 0x00000001060e7836 */ /* 0x040fe20000000000 */
[----:B------:R-:W-:Y:S01]  /*09e0*/  PLOP3.LUT P0, PT, PT, PT, PT, 0x8, 0x80 ;  /* 0x000000000080781c */ /* 0x000fe20003f0e170 */
[--C-:B------:R-:W-:Y:S02]  /*09f0*/  IMAD R13, R6, 0x4, R5.reuse ;  /* 0x00000004060d7824 */ /* 0x100fe400078e0205 */
[----:B------:R-:W-:Y:S02]  /*0a00*/  IMAD R14, R14, 0x4, R5 ;  /* 0x000000040e0e7824 */ /* 0x000fe400078e0205 */
[C---:B------:R-:W-:Y:S01]  /*0a10*/  IMAD.U32 R15, R6.reuse, 0x4, R10 ;  /* 0x00000004060f7824 */ /* 0x040fe200078e000a */
[----:B------:R-:W-:Y:S01]  /*0a20*/  IADD3 R6, P1, PT, R6, 0x2, RZ ;  /* 0x0000000206067810 */ /* 0x000fe20007f3e0ff */
[----:B------:R-:W0:Y:S04]  /*0a30*/  LDS R13, [R13] ;  /* 0x000000000d0d7984 */ /* 0x000e280000000800 */
[----:B------:R-:W1:Y:S01]  /*0a40*/  LDS R14, [R14] ;  /* 0x000000000e0e7984 */ /* 0x000e620000000800 */
[----:B------:R-:W-:-:S03]  /*0a50*/  IMAD.X R12, RZ, RZ, R12, P1 ;  /* 0x000000ffff0c7224 */ /* 0x000fc600008e060c */
[----:B0-----:R0:W-:Y:S04]  /*0a60*/  STL [R15], R13 ;  /* 0x0000000d0f007387 */ /* 0x0011e80000100800 */
[----:B-1----:R0:W-:Y:S02]  /*0a70*/  STL [R15+0x4], R14 ;  /* 0x0000040e0f007387 */ /* 0x0021e40000100800 */
.L_x_15:
[----:B------:R-:W-:-:S04]  /*0a80*/  ISETP.LT.U32.AND P1, PT, R6, R9, PT ;  /* 0x000000090600720c */ /* 0x000fc80003f21070 */
[----:B------:R-:W-:-:S13]  /*0a90*/  ISETP.LT.U32.OR.EX P0, PT, R12, R11, P0, P1 ;  /* 0x0000000b0c00720c */ /* 0x000fda0000701510 */
[C---:B------:R-:W-:Y:S01]  /*0aa0*/  @P0 LEA R12, R6.reuse, R5, 0x2 ;  /* 0x00000005060c0211 */ /* 0x040fe200078e10ff */
[----:B0-----:R-:W-:-:S05]  /*0ab0*/  @P0 IMAD.U32 R13, R6, 0x4, R10 ;  /* 0x00000004060d0824 */ /* 0x001fca00078e000a */
[----:B------:R-:W0:Y:S04]  /*0ac0*/  @P0 LDS R12, [R12] ;  /* 0x000000000c0c0984 */ /* 0x000e280000000800 */
[----:B0-----:R0:W-:Y:S02]  /*0ad0*/  @P0 STL [R13], R12 ;  /* 0x0000000c0d000387 */ /* 0x0011e40000100800 */
.L_x_12:
[----:B------:R-:W1:Y:S02]  /*0ae0*/  LDS R6, [R5+0xcc] ;  /* 0x0000cc0005067984 */ /* 0x000e640000000800 */
[----:B-1----:R-:W-:-:S13]  /*0af0*/  ISETP.NE.AND P0, PT, R6, RZ, PT ;  /* 0x000000ff0600720c */ /* 0x002fda0003f05270 */
[----:B------:R-:W-:Y:S05]  /*0b00*/  @!P0 BRA `(.L_x_16) ;  /* 0x0000000400488947 */ /* 0x000fea0003800000 */
[----:B0-----:R-:W-:Y:S01]  /*0b10*/  SHF.R.S32.HI R12, RZ, 0x1f, R6 ;  /* 0x0000001fff0c7819 */ /* 0x001fe20000011406 */
[----:B------:R-:W-:Y:S01]  /*0b20*/  IMAD.MOV.U32 R13, RZ, RZ, RZ ;  /* 0x000000ffff0d7224 */ /* 0x000fe200078e00ff */
[----:B------:R-:W-:Y:S01]  /*0b30*/  ISETP.GT.U32.AND P1, PT, R6, RZ, PT ;  /* 0x000000ff0600720c */ /* 0x000fe20003f24070 */
[----:B------:R-:W-:Y:S01]  /*0b40*/  IMAD.MOV.U32 R15, RZ, RZ, RZ ;  /* 0x000000ffff0f7224 */ /* 0x000fe200078e00ff */
[----:B------:R-:W-:Y:S02]  /*0b50*/  LOP3.LUT R12, R12, 0x3fffffff, RZ, 0xc0, !PT ;  /* 0x3fffffff0c0c7812 */ /* 0x000fe400078ec0ff */
[----:B------:R-:W-:Y:S02]  /*0b60*/  PLOP3.LUT P0, PT, PT, PT, PT, 0x80, 0x8 ;  /* 0x000000000008781c */ /* 0x000fe40003f0f070 */
[----:B------:R-:W-:-:S13]  /*0b70*/  ISETP.GT.U32.AND.EX P1, PT, R12, RZ, PT, P1 ;  /* 0x000000ff0c00720c */ /* 0x000fda0003f24110 */
[----:B------:R-:W-:Y:S05]  /*0b80*/  @P1 BRA `(.L_x_17) ;  /* 0x0000000000241947 */ /* 0x000fea0003800000 */
[----:B------:R-:W-:Y:S01]  /*0b90*/  VIADD R14, R8, 0x64 ;  /* 0x00000064080e7836 */ /* 0x000fe20000000000 */
[----:B------:R-:W-:Y:S01]  /*0ba0*/  PLOP3.LUT P0, PT, PT, PT, PT, 0x8, 0x80 ;  /* 0x000000000080781c */ /* 0x000fe20003f0e170 */
[----:B------:R-:W-:Y:S02]  /*0bb0*/  IMAD R17, R13, 0x4, R5 ;  /* 0x000000040d117824 */ /* 0x000fe400078e0205 */
[----:B------:R-:W-:Y:S01]  /*0bc0*/  IMAD.MOV.U32 R15, RZ, RZ, RZ ;  /* 0x000000ffff0f7224 */ /* 0x000fe200078e00ff */
[----:B------:R-:W-:-:S05]  /*0bd0*/  LEA R14, R7, R14, 0x18 ;  /* 0x0000000e070e7211 */ /* 0x000fca00078ec0ff */
[----:B------:R-:W-:Y:S02]  /*0be0*/  IMAD R14, R13, 0x4, R14 ;  /* 0x000000040d0e7824 */ /* 0x000fe400078e020e */
[----:B------:R-:W-:-:S04]  /*0bf0*/  IMAD.MOV.U32 R13, RZ, RZ, 0x1 ;  /* 0x00000001ff0d7424 */ /* 0x000fc800078e00ff */
[----:B------:R-:W0:Y:S04]  /*0c00*/  LDS R14, [R14] ;  /* 0x000000000e0e7984 */ /* 0x000e280000000800 */
[----:B0-----:R0:W-:Y:S02]  /*0c10*/  STS [R17], R14 ;  /* 0x0000000e11007388 */ /* 0x0011e40000000800 */
.L_x_17:
[CC--:B0-----:R-:W-:Y:S02]  /*0c20*/  IADD3 R14, P4, PT, R6.reuse, -R13.reuse, RZ ;  /* 0x8000000d060e7210 */ /* 0x0c1fe40007f9e0ff */
[----:B------:R-:W-:Y:S02]  /*0c30*/  ISETP.GT.U32.AND P3, PT, R6, R13, PT ;  /* 0x0000000d0600720c */ /* 0x000fe40003f64070 */
[----:B------:R-:W-:Y:S01]  /*0c40*/  ISETP.LE.U32.AND P1, PT, R14, 0x3, PT ;  /* 0x000000030e00780c */ /* 0x000fe20003f23070 */
[C---:B------:R-:W-:Y:S01]  /*0c50*/  IMAD.X R14, R12.reuse, 0x1, ~R15, P4 ;  /* 0x000000010c0e7824 */ /* 0x040fe200020e0e0f */
[----:B------:R-:W-:-:S04]  /*0c60*/  ISETP.GT.U32.AND.EX P3, PT, R12, R15, PT, P3 ;  /* 0x0000000f0c00720c */ /* 0x000fc80003f64130 */
[----:B------:R-:W-:-:S13]  /*0c70*/  ISETP.LE.U32.OR.EX P1, PT, R14, RZ, !P3, P1 ;  /* 0x000000ff0e00720c */ /* 0x000fda0005f23510 */
[----:B------:R-:W-:Y:S05]  /*0c80*/  @P1 BRA `(.L_x_18) ;  /* 0x0000000000741947 */ /* 0x000fea0003800000 */
[----:B------:R-:W-:Y:S01]  /*0c90*/  VIADD R18, R8, 0x64 ;  /* 0x0000006408127836 */ /* 0x000fe20000000000 */
[----:B------:R-:W-:Y:S02]  /*0ca0*/  IADD3 R16, P1, PT, R6, -0x3, RZ ;  /* 0xfffffffd06107810 */ /* 0x000fe40007f3e0ff */
[----:B------:R-:W-:Y:S02]  /*0cb0*/  PLOP3.LUT P0, PT, PT, PT, PT, 0x8, 0x80 ;  /* 0x000000000080781c */ /* 0x000fe40003f0e170 */
[----:B------:R-:W-:Y:S02]  /*0cc0*/  LEA R18, R7, R18, 0x18 ;  /* 0x0000001207127211 */ /* 0x000fe400078ec0ff */
[----:B------:R-:W-:-:S09]  /*0cd0*/  IADD3.X R14, PT, PT, R12, -0x1, RZ, P1, !PT ;  /* 0xffffffff0c0e7810 */ /* 0x000fd20000ffe4ff */
.L_x_19:
[C-C-:B------:R-:W-:Y:S02]  /*0ce0*/  IMAD R17, R13.reuse, 0x4, R18.reuse ;  /* 0x000000040d117824 */ /* 0x140fe400078e0212 */
[C---:B------:R-:W-:Y:S02]  /*0cf0*/  VIADD R22, R13.reuse, 0x1 ;  /* 0x000000010d167836 */ /* 0x040fe40000000000 */
[C-C-:B0-----:R-:W-:Y:S02]  /*0d00*/  IMAD R20, R13.reuse, 0x4, R5.reuse ;  /* 0x000000040d147824 */ /* 0x141fe400078e0205 */
[----:B------:R-:W0:Y:S01]  /*0d10*/  LDS R17, [R17] ;  /* 0x0000000011117984 */ /* 0x000e220000000800 */
[C---:B------:R-:W-:Y:S02]  /*0d20*/  IMAD R19, R22.reuse, 0x4, R18 ;  /* 0x0000000416137824 */ /* 0x040fe400078e0212 */
[----:B------:R-:W-:Y:S02]  /*0d30*/  VIADD R24, R13, 0x2 ;  /* 0x000000020d187836 */ /* 0x000fe40000000000 */
[----:B------:R-:W-:-:S02]  /*0d40*/  IMAD R22, R22, 0x4, R5 ;  /* 0x0000000416167824 */ /* 0x000fc400078e0205 */
[C-C-:B------:R-:W-:Y:S02]  /*0d50*/  IMAD R21, R24.reuse, 0x4, R18.reuse ;  /* 0x0000000418157824 */ /* 0x140fe400078e0212 */
[C---:B------:R-:W-:Y:S01]  /*0d60*/  VIADD R25, R13.reuse, 0x3 ;  /* 0x000000030d197836 */ /* 0x040fe20000000000 */
[----:B------:R-:W-:Y:S01]  /*0d70*/  IADD3 R13, P1, PT, R13, 0x4, RZ ;  /* 0x000000040d0d7810 */ /* 0x000fe20007f3e0ff */
[----:B------:R-:W-:Y:S02]  /*0d80*/  IMAD R24, R24, 0x4, R5 ;  /* 0x0000000418187824 */ /* 0x000fe400078e0205 */
[----:B------:R-:W-:Y:S02]  /*0d90*/  IMAD R23, R25, 0x4, R18 ;  /* 0x0000000419177824 */ /* 0x000fe400078e0212 */
[----:B------:R-:W-:Y:S01]  /*0da0*/  IMAD.X R15, RZ, RZ, R15, P1 ;  /* 0x000000ffff0f7224 */ /* 0x000fe200008e060f */
[----:B------:R-:W-:-:S04]  /*0db0*/  ISETP.GE.U32.AND P1, PT, R13, R16, PT ;  /* 0x000000100d00720c */ /* 0x000fc80003f26070 */
[----:B------:R-:W-:Y:S01]  /*0dc0*/  ISETP.GE.U32.AND.EX P1, PT, R15, R14, PT, P1 ;  /* 0x0000000e0f00720c */ /* 0x000fe20003f26110 */
[----:B0-----:R0:W-:Y:S04]  /*0dd0*/  STS [R20], R17 ;  /* 0x0000001114007388 */ /* 0x0011e80000000800 */
[----:B------:R-:W1:Y:S01]  /*0de0*/  LDS R19, [R19] ;  /* 0x0000000013137984 */ /* 0x000e620000000800 */
[----:B0-----:R-:W-:-:S03]  /*0df0*/  LEA R20, R25, R5, 0x2 ;  /* 0x0000000519147211 */ /* 0x001fc600078e10ff */
[----:B-1----:R-:W-:Y:S04]  /*0e00*/  STS [R22], R19 ;  /* 0x0000001316007388 */ /* 0x002fe80000000800 */
[----:B------:R-:W0:Y:S04]  /*0e10*/  LDS R21, [R21] ;  /* 0x0000000015157984 */ /* 0x000e280000000800 */
[----:B0-----:R-:W-:Y:S04]  /*0e20*/  STS [R24], R21 ;  /* 0x0000001518007388 */ /* 0x001fe80000000800 */
[----:B------:R-:W0:Y:S04]  /*0e30*/  LDS R23, [R23] ;  /* 0x0000000017177984 */ /* 0x000e280000000800 */
[----:B0-----:R0:W-:Y:S01]  /*0e40*/  STS [R20], R23 ;  /* 0x0000001714007388 */ /* 0x0011e20000000800 */
[----:B------:R-:W-:Y:S05]  /*0e50*/  @!P1 BRA `(.L_x_19) ;  /* 0xfffffffc00a09947 */ /* 0x000fea000383ffff */
.L_x_18:
[CC--:B------:R-:W-:Y:S02]  /*0e60*/  IADD3 R14, P4, PT, R6.reuse, -R13.reuse, RZ ;  /* 0x8000000d060e7210 */ /* 0x0c0fe40007f9e0ff */
[----:B------:R-:W-:Y:S02]  /*0e70*/  ISETP.GT.U32.AND P3, PT, R6, R13, PT ;  /* 0x0000000d0600720c */ /* 0x000fe40003f64070 */
[----:B------:R-:W-:Y:S01]  /*0e80*/  ISETP.LE.U32.AND P1, PT, R14, 0x1, PT ;  /* 0x000000010e00780c */ /* 0x000fe20003f23070 */
[C---:B------:R-:W-:Y:S01]  /*0e90*/  IMAD.X R14, R12.reuse, 0x1, ~R15, P4 ;  /* 0x000000010c0e7824 */ /* 0x040fe200020e0e0f */
[----:B------:R-:W-:-:S04]  /*0ea0*/  ISETP.GT.U32.AND.EX P3, PT, R12, R15, PT, P3 ;  /* 0x0000000f0c00720c */ /* 0x000fc80003f64130 */
[----:B------:R-:W-:-:S13]  /*0eb0*/  ISETP.LE.U32.OR.EX P1, PT, R14, RZ, !P3, P1 ;  /* 0x000000ff0e00720c */ /* 0x000fda0005f23510 */
[----:B------:R-:W-:Y:S05]  /*0ec0*/  @P1 BRA `(.L_x_20) ;  /* 0x0000000000381947 */ /* 0x000fea0003800000 */
[----:B------:R-:W-:Y:S01]  /*0ed0*/  VIADD R14, R8, 0x64 ;  /* 0x00000064080e7836 */ /* 0x000fe20000000000 */
[----:B------:R-:W-:Y:S01]  /*0ee0*/  PLOP3.LUT P0, PT, PT, PT, PT, 0x8, 0x80 ;  /* 0x000000000080781c */ /* 0x000fe20003f0e170 */
[C---:B------:R-:W-:Y:S02]  /*0ef0*/  VIADD R18, R13.reuse, 0x1 ;  /* 0x000000010d127836 */ /* 0x040fe40000000000 */
[--C-:B------:R-:W-:Y:S01]  /*0f00*/  IMAD R19, R13, 0x4, R5.reuse ;  /* 0x000000040d137824 */ /* 0x100fe200078e0205 */
[----:B------:R-:W-:Y:S01]  /*0f10*/  LEA R16, R7, R14, 0x18 ;  /* 0x0000000e07107211 */ /* 0x000fe200078ec0ff */
[----:B------:R-:W-:-:S04]  /*0f20*/  IMAD R17, R18, 0x4, R5 ;  /* 0x0000000412117824 */ /* 0x000fc800078e0205 */
[C-C-:B------:R-:W-:Y:S01]  /*0f30*/  IMAD R14, R13.reuse, 0x4, R16.reuse ;  /* 0x000000040d0e7824 */ /* 0x140fe200078e0210 */
[----:B------:R-:W-:Y:S01]  /*0f40*/  IADD3 R13, P1, PT, R13, 0x2, RZ ;  /* 0x000000020d0d7810 */ /* 0x000fe20007f3e0ff */
[----:B------:R-:W-:-:S04]  /*0f50*/  IMAD R16, R18, 0x4, R16 ;  /* 0x0000000412107824 */ /* 0x000fc800078e0210 */
[----:B------:R-:W1:Y:S01]  /*0f60*/  LDS R14, [R14] ;  /* 0x000000000e0e7984 */ /* 0x000e620000000800 */
[----:B------:R-:W-:-:S03]  /*0f70*/  IMAD.X R15, RZ, RZ, R15, P1 ;  /* 0x000000ffff0f7224 */ /* 0x000fc600008e060f */
[----:B-1----:R-:W-:Y:S04]  /*0f80*/  STS [R19], R14 ;  /* 0x0000000e13007388 */ /* 0x002fe80000000800 */
[----:B------:R-:W1:Y:S04]  /*0f90*/  LDS R16, [R16] ;  /* 0x0000000010107984 */ /* 0x000e680000000800 */
[----:B-1----:R1:W-:Y:S02]  /*0fa0*/  STS [R17], R16 ;  /* 0x0000001011007388 */ /* 0x0023e40000000800 */
.L_x_20:
[----:B------:R-:W-:-:S04]  /*0fb0*/  ISETP.LT.U32.AND P1, PT, R13, R6, PT ;  /* 0x000000060d00720c */ /* 0x000fc80003f21070 */
[----:B------:R-:W-:-:S13]  /*0fc0*/  ISETP.LT.U32.OR.EX P0, PT, R15, R12, P0, P1 ;  /* 0x0000000c0f00720c */ /* 0x000fda0000701510 */
[----:B------:R-:W-:-:S05]  /*0fd0*/  @P0 VIADD R12, R8, 0x64 ;  /* 0x00000064080c0836 */ /* 0x000fca0000000000 */
[----:B------:R-:W-:-:S05]  /*0fe0*/  @P0 LEA R12, R7, R12, 0x18 ;  /* 0x0000000c070c0211 */ /* 0x000fca00078ec0ff */
[C---:B------:R-:W-:Y:S02]  /*0ff0*/  @P0 IMAD R12, R13.reuse, 0x4, R12 ;  /* 0x000000040d0c0824 */ /* 0x040fe400078e020c */
[----:B------:R-:W-:-:S04]  /*1000*/  @P0 IMAD R13, R13, 0x4, R5 ;  /* 0x000000040d0d0824 */ /* 0x000fc800078e0205 */
[----:B------:R-:W2:Y:S04]  /*1010*/  @P0 LDS R12, [R12] ;  /* 0x000000000c0c0984 */ /* 0x000ea80000000800 */
[----:B--2---:R2:W-:Y:S02]  /*1020*/  @P0 STS [R13], R12 ;  /* 0x0000000c0d000388 */ /* 0x0045e40000000800 */
.L_x_16:
[----:B------:R-:W-:Y:S05]  /*1030*/  @!P2 BRA `(.L_x_21) ;  /* 0x00000004001ca947 */ /* 0x000fea0003800000 */
[----:B------:R-:W-:Y:S01]  /*1040*/  ISETP.GT.U32.AND P0, PT, R9, RZ, PT ;  /* 0x000000ff0900720c */ /* 0x000fe20003f04070 */
[----:B0-2---:R-:W-:-:S03]  /*1050*/  IMAD.MOV.U32 R12, RZ, RZ, RZ ;  /* 0x000000ffff0c7224 */ /* 0x005fc600078e00ff */
[----:B------:R-:W-:-:S13]  /*1060*/  ISETP.GT.U32.AND.EX P0, PT, R11, RZ, PT, P0 ;  /* 0x000000ff0b00720c */ /* 0x000fda0003f04100 */
[----:B------:R-:W-:-:S06]  /*1070*/  @!P0 IMAD.U32 R13, R12, 0x4, R10 ;  /* 0x000000040c0d8824 */ /* 0x000fcc00078e000a */
[----:B------:R-:W2:Y:S01]  /*1080*/  @!P0 LDL R13, [R13] ;  /* 0x000000000d0d8983 */ /* 0x000ea20000100800 */
[----:B------:R-:W-:-:S05]  /*1090*/  @!P0 VIADD R14, R8, 0x64 ;  /* 0x00000064080e8836 */ /* 0x000fca0000000000 */
[----:B------:R-:W-:Y:S01]  /*10a0*/  @!P0 LEA R15, R7, R14, 0x18 ;  /* 0x0000000e070f8211 */ /* 0x000fe200078ec0ff */
[----:B------:R-:W-:-:S04]  /*10b0*/  IMAD.MOV.U32 R14, RZ, RZ, RZ ;  /* 0x000000ffff0e7224 */ /* 0x000fc800078e00ff */
[----:B-1----:R-:W-:Y:S02]  /*10c0*/  @!P0 IMAD R16, R12, 0x4, R15 ;  /* 0x000000040c108824 */ /* 0x002fe400078e020f */
[----:B------:R-:W-:-:S05]  /*10d0*/  @!P0 IMAD.MOV.U32 R12, RZ, RZ, 0x1 ;  /* 0x00000001ff0c8424 */ /* 0x000fca00078e00ff */
[CC--:B------:R-:W-:Y:S02]  /*10e0*/  IADD3 R15, P3, PT, R9.reuse, -R12.reuse, RZ ;  /* 0x8000000c090f7210 */ /* 0x0c0fe40007f7e0ff */
[----:B------:R-:W-:Y:S02]  /*10f0*/  ISETP.GT.U32.AND P1, PT, R9, R12, PT ;  /* 0x0000000c0900720c */ /* 0x000fe40003f24070 */
[----:B------:R-:W-:Y:S01]  /*1100*/  ISETP.LE.U32.AND P2, PT, R15, 0x3, PT ;  /* 0x000000030f00780c */ /* 0x000fe20003f43070 */
[C---:B------:R-:W-:Y:S01]  /*1110*/  IMAD.X R15, R11.reuse, 0x1, ~R14, P3 ;  /* 0x000000010b0f7824 */ /* 0x040fe200018e0e0e */
[----:B------:R-:W-:-:S04]  /*1120*/  ISETP.GT.U32.AND.EX P1, PT, R11, R14, PT, P1 ;  /* 0x0000000e0b00720c */ /* 0x000fc80003f24110 */
[----:B------:R-:W-:Y:S01]  /*1130*/  ISETP.LE.U32.OR.EX P1, PT, R15, RZ, !P1, P2 ;  /* 0x000000ff0f00720c */ /* 0x000fe20004f23520 */
[----:B--2---:R0:W-:-:S12]  /*1140*/  @!P0 STS [R16], R13 ;  /* 0x0000000d10008388 */ /* 0x0041d80000000800 */
[----:B------:R-:W-:Y:S05]  /*1150*/  @P1 BRA `(.L_x_22) ;  /* 0x0000000000681947 */ /* 0x000fea0003800000 */
[----:B0-----:R-:W-:Y:S01]  /*1160*/  VIADD R16, R8, 0x64 ;  /* 0x0000006408107836 */ /* 0x001fe20000000000 */
[----:B------:R-:W-:Y:S02]  /*1170*/  IADD3 R23, P1, PT, R9, -0x3, RZ ;  /* 0xfffffffd09177810 */ /* 0x000fe40007f3e0ff */
[----:B------:R-:W-:Y:S02]  /*1180*/  PLOP3.LUT P0, PT, PT, PT, PT, 0x8, 0x80 ;  /* 0x000000000080781c */ /* 0x000fe40003f0e170 */
[----:B------:R-:W-:Y:S02]  /*1190*/  LEA R27, R7, R16, 0x18 ;  /* 0x00000010071b7211 */ /* 0x000fe400078ec0ff */
[----:B------:R-:W-:-:S09]  /*11a0*/  IADD3.X R25, PT, PT, R11, -0x1, RZ, P1, !PT ;  /* 0xffffffff0b197810 */ /* 0x000fd20000ffe4ff */
.L_x_23:
[----:B------:R-:W-:-:S05]  /*11b0*/  LEA R21, R12, R10, 0x2 ;  /* 0x0000000a0c157211 */ /* 0x000fca00078e10ff */
[----:B-1----:R-:W2:Y:S04]  /*11c0*/  LDL R13, [R21] ;  /* 0x00000000150d7983 */ /* 0x002ea80000100800 */
[----:B------:R-:W3:Y:S04]  /*11d0*/  LDL R15, [R21+0x4] ;  /* 0x00000400150f7983 */ /* 0x000ee80000100800 */
[----:B------:R-:W4:Y:S04]  /*11e0*/  LDL R17, [R21+0x8] ;  /* 0x0000080015117983 */ /* 0x000f280000100800 */
[----:B------:R-:W5:Y:S01]  /*11f0*/  LDL R19, [R21+0xc] ;  /* 0x00000c0015137983 */ /* 0x000f620000100800 */
[----:B------:R-:W-:-:S02]  /*1200*/  VIADD R18, R12, 0x1 ;  /* 0x000000010c127836 */ /* 0x000fc40000000000 */
[C---:B------:R-:W-:Y:S02]  /*1210*/  VIADD R20, R12.reuse, 0x2 ;  /* 0x000000020c147836 */ /* 0x040fe40000000000 */
[C---:B------:R-:W-:Y:S02]  /*1220*/  VIADD R22, R12.reuse, 0x3 ;  /* 0x000000030c167836 */ /* 0x040fe40000000000 */
[C-C-:B------:R-:W-:Y:S01]  /*1230*/  IMAD R16, R12.reuse, 0x4, R27.reuse ;  /* 0x000000040c107824 */ /* 0x140fe200078e021b */
[----:B------:R-:W-:Y:S01]  /*1240*/  IADD3 R12, P1, PT, R12, 0x4, RZ ;  /* 0x000000040c0c7810 */ /* 0x000fe20007f3e0ff */
[--C-:B------:R-:W-:Y:S02]  /*1250*/  IMAD R18, R18, 0x4, R27.reuse ;  /* 0x0000000412127824 */ /* 0x100fe400078e021b */
[--C-:B------:R-:W-:Y:S02]  /*1260*/  IMAD R20, R20, 0x4, R27.reuse ;  /* 0x0000000414147824 */ /* 0x100fe400078e021b */
[----:B------:R-:W-:-:S02]  /*1270*/  IMAD R22, R22, 0x4, R27 ;  /* 0x0000000416167824 */ /* 0x000fc400078e021b */
[----:B------:R-:W-:Y:S01]  /*1280*/  IMAD.X R14, RZ, RZ, R14, P1 ;  /* 0x000000ffff0e7224 */ /* 0x000fe200008e060e */
[----:B------:R-:W-:-:S04]  /*1290*/  ISETP.GE.U32.AND P1, PT, R12, R23, PT ;  /* 0x000000170c00720c */ /* 0x000fc80003f26070 */
[----:B------:R-:W-:Y:S01]  /*12a0*/  ISETP.GE.U32.AND.EX P1, PT, R14, R25, PT, P1 ;  /* 0x000000190e00720c */ /* 0x000fe20003f26110 */
[----:B--2---:R1:W-:Y:S04]  /*12b0*/  STS [R16], R13 ;  /* 0x0000000d10007388 */ /* 0x0043e80000000800 */
[----:B---3--:R1:W-:Y:S04]  /*12c0*/  STS [R18], R15 ;  /* 0x0000000f12007388 */ /* 0x0083e80000000800 */
[----:B----4-:R1:W-:Y:S04]  /*12d0*/  STS [R20], R17 ;  /* 0x0000001114007388 */ /* 0x0103e80000000800 */
[----:B-----5:R1:W-:Y:S01]  /*12e0*/  STS [R22], R19 ;  /* 0x0000001316007388 */ /* 0x0203e20000000800 */
[----:B------:R-:W-:Y:S05]  /*12f0*/  @!P1 BRA `(.L_x_23) ;  /* 0xfffffffc00ac9947 */ /* 0x000fea000383ffff */
.L_x_22:
[CC--:B01----:R-:W-:Y:S02]  /*1300*/  IADD3 R13, P3, PT, R9.reuse, -R12.reuse, RZ ;  /* 0x8000000c090d7210 */ /* 0x0c3fe40007f7e0ff */
[----:B------:R-:W-:Y:S02]  /*1310*/  ISETP.GT.U32.AND P2, PT, R9, R12, PT ;  /* 0x0000000c0900720c */ /* 0x000fe40003f44070 */
[----:B------:R-:W-:Y:S01]  /*1320*/  ISETP.LE.U32.AND P1, PT, R13, 0x1, PT ;  /* 0x000000010d00780c */ /* 0x000fe20003f23070 */
[C---:B------:R-:W-:Y:S01]  /*1330*/  IMAD.X R13, R11.reuse, 0x1, ~R14, P3 ;  /* 0x000000010b0d7824 */ /* 0x040fe200018e0e0e */
[----:B------:R-:W-:-:S04]  /*1340*/  ISETP.GT.U32.AND.EX P2, PT, R11, R14, PT, P2 ;  /* 0x0000000e0b00720c */ /* 0x000fc80003f44120 */
[----:B------:R-:W-:-:S13]  /*1350*/  ISETP.LE.U32.OR.EX P1, PT, R13, RZ, !P2, P1 ;  /* 0x000000ff0d00720c */ /* 0x000fda0005723510 */
[----:B------:R-:W-:Y:S01]  /*1360*/  @!P1 VIADD R16, R8, 0x64 ;  /* 0x0000006408109836 */ /* 0x000fe20000000000 */
[----:B------:R-:W-:Y:S01]  /*1370*/  @!P1 PLOP3.LUT P0, PT, PT, PT, PT, 0x8, 0x80 ;  /* 0x000000000080981c */ /* 0x000fe20003f0e170 */
[C---:B------:R-:W-:Y:S02]  /*1380*/  @!P1 IMAD.U32 R15, R12.reuse, 0x4, R10 ;  /* 0x000000040c0f9824 */ /* 0x040fe400078e000a */
[----:B------:R-:W-:Y:S01]  /*1390*/  @!P1 VIADD R13, R12, 0x1 ;  /* 0x000000010c0d9836 */ /* 0x000fe20000000000 */
[----:B------:R-:W-:-:S05]  /*13a0*/  @!P1 LEA R16, R7, R16, 0x18 ;  /* 0x0000001007109211 */ /* 0x000fca00078ec0ff */
[C---:B------:R-:W-:Y:S01]  /*13b0*/  @!P1 IMAD R17, R12.reuse, 0x4, R16 ;  /* 0x000000040c119824 */ /* 0x040fe200078e0210 */
[----:B------:R-:W-:-:S04]  /*13c0*/  @!P1 IADD3 R12, P3, PT, R12, 0x2, RZ ;  /* 0x000000020c0c9810 */ /* 0x000fc80007f7e0ff */
[----:B------:R-:W-:Y:S01]  /*13d0*/  ISETP.LT.U32.AND P2, PT, R12, R9, PT ;  /* 0x000000090c00720c */ /* 0x000fe20003f41070 */
[----:B------:R-:W-:-:S05]  /*13e0*/  @!P1 IMAD.X R14, RZ, RZ, R14, P3 ;  /* 0x000000ffff0e9224 */ /* 0x000fca00018e060e */
[----:B------:R-:W-:Y:S02]  /*13f0*/  ISETP.LT.U32.OR.EX P0, PT, R14, R11, P0, P2 ;  /* 0x0000000b0e00720c */ /* 0x000fe40000701520 */
[----:B------:R-:W2:Y:S11]  /*1400*/  @!P1 LDL R11, [R15+0x4] ;  /* 0x000004000f0b9983 */ /* 0x000eb60000100800 */
[----:B------:R-:W-:-:S02]  /*1410*/  @P0 IMAD.U32 R9, R12, 0x4, R10 ;  /* 0x000000040c090824 */ /* 0x000fc400078e000a */
[----:B------:R-:W3:Y:S04]  /*1420*/  @!P1 LDL R10, [R15] ;  /* 0x000000000f0a9983 */ /* 0x000ee80000100800 */
[----:B------:R-:W4:Y:S01]  /*1430*/  @P0 LDL R9, [R9] ;  /* 0x0000000009090983 */ /* 0x000f220000100800 */
[----:B------:R-:W-:-:S05]  /*1440*/  @P0 VIADD R8, R8, 0x64 ;  /* 0x0000006408080836 */ /* 0x000fca0000000000 */
[----:B------:R-:W-:Y:S01]  /*1450*/  @P0 LEA R7, R7, R8, 0x18 ;  /* 0x0000000807070211 */ /* 0x000fe200078ec0ff */
[----:B------:R-:W-:-:S04]  /*1460*/  @!P1 IMAD R8, R13, 0x4, R16 ;  /* 0x000000040d089824 */ /* 0x000fc800078e0210 */
[----:B------:R-:W-:Y:S01]  /*1470*/  @P0 IMAD R12, R12, 0x4, R7 ;  /* 0x000000040c0c0824 */ /* 0x000fe200078e0207 */
[----:B---3--:R3:W-:Y:S04]  /*1480*/  @!P1 STS [R17], R10 ;  /* 0x0000000a11009388 */ /* 0x0087e80000000800 */
[----:B--2---:R3:W-:Y:S04]  /*1490*/  @!P1 STS [R8], R11 ;  /* 0x0000000b08009388 */ /* 0x0047e80000000800 */
[----:B----4-:R3:W-:Y:S02]  /*14a0*/  @P0 STS [R12], R9 ;  /* 0x000000090c000388 */ /* 0x0107e40000000800 */
.L_x_21:
[----:B------:R-:W-:-:S05]  /*14b0*/  IMAD.MOV.U32 R7, RZ, RZ, RZ ;  /* 0x000000ffff077224 */ /* 0x000fca00078e00ff */
[----:B------:R4:W-:Y:S02]  /*14c0*/  STS.64 [R5+0xc8], R6 ;  /* 0x0000c80605007388 */ /* 0x0009e40000000a00 */
.L_x_11:
[----:B------:R-:W-:Y:S05]  /*14d0*/  BSYNC.RECONVERGENT B0 ;  /* 0x0000000000007941 */ /* 0x000fea0003800200 */
.L_x_10:
[----:B------:R-:W-:Y:S06]  /*14e0*/  BAR.SYNC.DEFER_BLOCKING 0x0 ;  /* 0x0000000000007b1d */ /* 0x000fec0000010000 */
[----:B------:R-:W-:Y:S05]  /*14f0*/  BRA `(.L_x_24) ;  /* 0xffffffec00307947 */ /* 0x000fea000383ffff */
.L_x_25:
[----:B------:R-:W-:-:S00]  /*1500*/  BRA `(.L_x_25) ;  /* 0xfffffffc00fc7947 */ /* 0x000fc0000383ffff */
[----:B------:R-:W-:-:S00]  /*1510*/  NOP ;  /* 0x0000000000007918 */ /* 0x000fc00000000000 */
        /* <DEDUP_REMOVED lines=14> */
.L_x_26:


//--------------------- .nv.shared._Z15breitensucheGPUiPKiS0_iiPi --------------------------
	.section	.nv.shared._Z15breitensucheGPUiPKiS0_iiPi,"aw",@nobits
	.sectionflags	@""
	.align	4
.nv.shared._Z15breitensucheGPUiPKiS0_iiPi:
	.zero		1236


//--------------------- .nv.shared.reserved.0     --------------------------
	.section	.nv.shared.reserved.0,"aw",@nobits
	.weak		__nv_reservedSMEM_offset_0_alias
	.size		__nv_reservedSMEM_offset_0_alias, 0, 64
	.other		__nv_reservedSMEM_offset_0_alias,@"STO_CUDA_RESERVED_SHARED STV_DEFAULT"
__nv_reservedSMEM_offset_0_alias:
	.zero		0
	.zero		64


//--------------------- .nv.global                --------------------------
	.section	.nv.global,"aw",@nobits
	.align	4
.nv.global:
	.type		tail,@object
	.size		tail,(head - tail)
tail:
	.zero		4
	.type		head,@object
	.size		head,(queueDev - head)
head:
	.zero		4
	.type		queueDev,@object
	.size		queueDev,(.L_0 - queueDev)
queueDev:
	.zero		1024
.L_0:


//--------------------- .nv.constant0._Z15breitensucheGPUiPKiS0_iiPi --------------------------
	.section	.nv.constant0._Z15breitensucheGPUiPKiS0_iiPi,"a",@progbits
	.sectionflags	@""
	.align	4
.nv.constant0._Z15breitensucheGPUiPKiS0_iiPi:
	.zero		936


//--------------------- SYMBOLS --------------------------

	.type		.nv.reservedSmem.offset0,@object
	.size		.nv.reservedSmem.offset0,0x4
	.type		.nv.reservedSmem.cap,@object
	.size		.nv.reservedSmem.cap,0x4
